	.headerflags	@"EF_CUDA_TEXMODE_UNIFIED EF_CUDA_64BIT_ADDRESS EF_CUDA_ACCELERATORS EF_CUDA_SM90 EF_CUDA_VIRTUAL_SM(EF_CUDA_SM90)"
	.elftype	@"ET_EXEC"


//--------------------- .nv.info                  --------------------------
	.section	.nv.info,"",@"SHT_CUDA_INFO"
	.align	4


	//----- nvinfo : EIATTR_REGCOUNT
	.align		4
        /*0000*/ 	.byte	0x04, 0x2f
        /*0002*/ 	.short	(.L_3 - .L_2)
	.align		4
.L_2:
        /*0004*/ 	.word	index@(triton_poi_fused__native_batch_norm_legit_no_training_relu_18)
        /*0008*/ 	.word	0x00000018


	//----- nvinfo : EIATTR_MIN_STACK_SIZE
	.align		4
.L_3:
        /*000c*/ 	.byte	0x04, 0x12
        /*000e*/ 	.short	(.L_5 - .L_4)
	.align		4
.L_4:
        /*0010*/ 	.word	index@(triton_poi_fused__native_batch_norm_legit_no_training_relu_18)
        /*0014*/ 	.word	0x00000000


	//----- nvinfo : EIATTR_FRAME_SIZE
	.align		4
.L_5:
        /*0018*/ 	.byte	0x04, 0x11
        /*001a*/ 	.short	(.L_7 - .L_6)
	.align		4
.L_6:
        /*001c*/ 	.word	index@(triton_poi_fused__native_batch_norm_legit_no_training_relu_18)
        /*0020*/ 	.word	0x00000000


	//----- nvinfo : EIATTR_MIN_STACK_SIZE
	.align		4
.L_7:
        /*0024*/ 	.byte	0x04, 0x12
        /*0026*/ 	.short	(.L_9 - .L_8)
	.align		4
.L_8:
        /*0028*/ 	.word	index@(triton_poi_fused__native_batch_norm_legit_no_training_relu_18)
        /*002c*/ 	.word	0x00000000
.L_9:


//--------------------- .nv.info.triton_poi_fused__native_batch_norm_legit_no_training_relu_18 --------------------------
	.section	.nv.info.triton_poi_fused__native_batch_norm_legit_no_training_relu_18,"",@"SHT_CUDA_INFO"
	.sectionflags	@""
	.align	4


	//----- nvinfo : EIATTR_CUDA_API_VERSION
	.align		4
        /*0000*/ 	.byte	0x04, 0x37
        /*0002*/ 	.short	(.L_11 - .L_10)
.L_10:
        /*0004*/ 	.word	0x0000007c


	//----- nvinfo : EIATTR_KPARAM_INFO
	.align		4
.L_11:
        /*0008*/ 	.byte	0x04, 0x17
        /*000a*/ 	.short	(.L_13 - .L_12)
.L_12:
        /*000c*/ 	.word	0x00000000
        /*0010*/ 	.short	0x0006
        /*0012*/ 	.short	0x0030
        /*0014*/ 	.byte	0x00, 0xf0, 0x11, 0x00


	//----- nvinfo : EIATTR_KPARAM_INFO
	.align		4
.L_13:
        /*0018*/ 	.byte	0x04, 0x17
        /*001a*/ 	.short	(.L_15 - .L_14)
.L_14:
        /*001c*/ 	.word	0x00000000
        /*0020*/ 	.short	0x0005
        /*0022*/ 	.short	0x0028
        /*0024*/ 	.byte	0x00, 0xf4, 0x21, 0x00


	//----- nvinfo : EIATTR_KPARAM_INFO
	.align		4
.L_15:
        /*0028*/ 	.byte	0x04, 0x17
        /*002a*/ 	.short	(.L_17 - .L_16)
.L_16:
        /*002c*/ 	.word	0x00000000
        /*0030*/ 	.short	0x0004
        /*0032*/ 	.short	0x0020
        /*0034*/ 	.byte	0x00, 0xf4, 0x21, 0x00


	//----- nvinfo : EIATTR_KPARAM_INFO
	.align		4
.L_17:
        /*0038*/ 	.byte	0x04, 0x17
        /*003a*/ 	.short	(.L_19 - .L_18)
.L_18:
        /*003c*/ 	.word	0x00000000
        /*0040*/ 	.short	0x0003
        /*0042*/ 	.short	0x0018
        /*0044*/ 	.byte	0x00, 0xf4, 0x21, 0x00


	//----- nvinfo : EIATTR_KPARAM_INFO
	.align		4
.L_19:
        /*0048*/ 	.byte	0x04, 0x17
        /*004a*/ 	.short	(.L_21 - .L_20)
.L_20:
        /*004c*/ 	.word	0x00000000
        /*0050*/ 	.short	0x0002
        /*0052*/ 	.short	0x0010
        /*0054*/ 	.byte	0x00, 0xf4, 0x21, 0x00


	//----- nvinfo : EIATTR_KPARAM_INFO
	.align		4
.L_21:
        /*0058*/ 	.byte	0x04, 0x17
        /*005a*/ 	.short	(.L_23 - .L_22)
.L_22:
        /*005c*/ 	.word	0x00000000
        /*0060*/ 	.short	0x0001
        /*0062*/ 	.short	0x0008
        /*0064*/ 	.byte	0x00, 0xf4, 0x21, 0x00


	//----- nvinfo : EIATTR_KPARAM_INFO
	.align		4
.L_23:
        /*0068*/ 	.byte	0x04, 0x17
        /*006a*/ 	.short	(.L_25 - .L_24)
.L_24:
        /*006c*/ 	.word	0x00000000
        /*0070*/ 	.short	0x0000
        /*0072*/ 	.short	0x0000
        /*0074*/ 	.byte	0x00, 0xf4, 0x21, 0x00


	//----- nvinfo : EIATTR_SPARSE_MMA_MASK
	.align		4
.L_25:
        /*0078*/ 	.byte	0x03, 0x50
        /*007a*/ 	.short	0x0000


	//----- nvinfo : EIATTR_MAXREG_COUNT
	.align		4
        /*007c*/ 	.byte	0x03, 0x1b
        /*007e*/ 	.short	0x00ff


	//----- nvinfo : EIATTR_EXIT_INSTR_OFFSETS
	.align		4
        /*0080*/ 	.byte	0x04, 0x1c
        /*0082*/ 	.short	(.L_27 - .L_26)


	//   ....[0]....
.L_26:
        /*0084*/ 	.word	0x00000420


	//   ....[1]....
        /*0088*/ 	.word	0x00000440


	//----- nvinfo : EIATTR_REQNTID
	.align		4
.L_27:
        /*008c*/ 	.byte	0x04, 0x10
        /*008e*/ 	.short	(.L_29 - .L_28)
.L_28:
        /*0090*/ 	.word	0x00000080
        /*0094*/ 	.word	0x00000001
        /*0098*/ 	.word	0x00000001


	//----- nvinfo : EIATTR_CBANK_PARAM_SIZE
	.align		4
.L_29:
        /*009c*/ 	.byte	0x03, 0x19
        /*009e*/ 	.short	0x0034


	//----- nvinfo : EIATTR_PARAM_CBANK
	.align		4
        /*00a0*/ 	.byte	0x04, 0x0a
        /*00a2*/ 	.short	(.L_31 - .L_30)
	.align		4
.L_30:
        /*00a4*/ 	.word	index@(.nv.constant0.triton_poi_fused__native_batch_norm_legit_no_training_relu_18)
        /*00a8*/ 	.short	0x0210
        /*00aa*/ 	.short	0x0034


	//----- nvinfo : EIATTR_SW_WAR
	.align		4
.L_31:
        /*00ac*/ 	.byte	0x04, 0x36
        /*00ae*/ 	.short	(.L_33 - .L_32)
.L_32:
        /*00b0*/ 	.word	0x00000008
.L_33:


//--------------------- .nv.callgraph             --------------------------
	.section	.nv.callgraph,"",@"SHT_CUDA_CALLGRAPH"
	.align	4
	.sectionentsize	8
	.align		4
        /*0000*/ 	.word	0x00000000
	.align		4
        /*0004*/ 	.word	0xffffffff
	.align		4
        /*0008*/ 	.word	0x00000000
	.align		4
        /*000c*/ 	.word	0xfffffffe
	.align		4
        /*0010*/ 	.word	0x00000000
	.align		4
        /*0014*/ 	.word	0xfffffffd
	.align		4
        /*0018*/ 	.word	0x00000000
	.align		4
        /*001c*/ 	.word	0xfffffffc


//--------------------- .nv.constant4             --------------------------
	.section	.nv.constant4,"a",@progbits
	.align	8
	.align		8
.nv.constant4:
        /*0000*/ 	.dword	_$_str
	.align		8
        /*0008*/ 	.dword	_$_str_$_2


//--------------------- .text.triton_poi_fused__native_batch_norm_legit_no_training_relu_18 --------------------------
	.section	.text.triton_poi_fused__native_batch_norm_legit_no_training_relu_18,"ax",@progbits
	.align	128
        .global         triton_poi_fused__native_batch_norm_legit_no_training_relu_18
        .type           triton_poi_fused__native_batch_norm_legit_no_training_relu_18,@function
        .size           triton_poi_fused__native_batch_norm_legit_no_training_relu_18,(.L_x_1 - triton_poi_fused__native_batch_norm_legit_no_training_relu_18)
        .other          triton_poi_fused__native_batch_norm_legit_no_training_relu_18,@"STO_CUDA_ENTRY STV_DEFAULT"
triton_poi_fused__native_batch_norm_legit_no_training_relu_18:
.text.triton_poi_fused__native_batch_norm_legit_no_training_relu_18:
[----:B------:R-:W0:Y:S01]  /*0000*/  LDC R1, c[0x0][0x28] ;  /* 0x00000a00ff017b82 */ /* 0x000e220000000800 */
[----:B------:R-:W1:Y:S01]  /*0010*/  S2R R0, SR_TID.X ;  /* 0x0000000000007919 */ /* 0x000e620000002100 */
[----:B------:R-:W-:-:S06]  /*0020*/  HFMA2.MMA R2, -RZ, RZ, 0, 0 ;  /* 0x00000000ff027435 */ /* 0x000fcc00000001ff */
[----:B------:R-:W2:Y:S01]  /*0030*/  LDC.64 R10, c[0x0][0x220] ;  /* 0x00008800ff0a7b82 */ /* 0x000ea20000000a00 */
[----:B------:R-:W-:Y:S01]  /*0040*/  ULDC.64 UR4, c[0x0][0x208] ;  /* 0x0000820000047ab9 */ /* 0x000fe20000000a00 */
[----:B------:R-:W3:Y:S06]  /*0050*/  S2R R3, SR_CTAID.X ;  /* 0x0000000000037919 */ /* 0x000eec0000002500 */
[----:B------:R-:W4:Y:S08]  /*0060*/  LDC.64 R14, c[0x0][0x210] ;  /* 0x00008400ff0e7b82 */ /* 0x000f300000000a00 */
[----:B------:R-:W5:Y:S08]  /*0070*/  LDC.64 R16, c[0x0][0x218] ;  /* 0x00008600ff107b82 */ /* 0x000f700000000a00 */
[----:B------:R-:W5:Y:S01]  /*0080*/  LDC.64 R18, c[0x0][0x228] ;  /* 0x00008a00ff127b82 */ /* 0x000f620000000a00 */
[----:B-1----:R-:W-:-:S07]  /*0090*/  SHF.L.U32 R0, R0, 0x1, RZ ;  /* 0x0000000100007819 */ /* 0x002fce00000006ff */
[----:B------:R-:W1:Y:S01]  /*00a0*/  LDC.64 R20, c[0x0][0x230] ;  /* 0x00008c00ff147b82 */ /* 0x000e620000000a00 */
[----:B------:R-:W-:-:S04]  /*00b0*/  LOP3.LUT R0, R0, 0xfe, RZ, 0xc0, !PT ;  /* 0x000000fe00007812 */ /* 0x000fc800078ec0ff */
[----:B---3--:R-:W-:-:S04]  /*00c0*/  LEA R3, R3, R0, 0x8 ;  /* 0x0000000003037211 */ /* 0x008fc800078e40ff */
[C---:B------:R-:W-:Y:S01]  /*00d0*/  ISETP.GE.AND P0, PT, R3.reuse, 0x3c00, PT ;  /* 0x00003c000300780c */ /* 0x040fe20003f06270 */
[----:B------:R-:W-:-:S05]  /*00e0*/  IMAD.HI R0, R3, -0x77777777, R2 ;  /* 0x8888888903007827 */ /* 0x000fca00078e0202 */
[----:B------:R-:W-:-:S04]  /*00f0*/  SHF.R.U32.HI R5, RZ, 0x1f, R0 ;  /* 0x0000001fff057819 */ /* 0x000fc80000011600 */
[----:B------:R-:W-:-:S05]  /*0100*/  LEA.HI.SX32 R5, R0, R5, 0x19 ;  /* 0x0000000500057211 */ /* 0x000fca00078fcaff */
[----:B------:R-:W-:Y:S01]  /*0110*/  IMAD R13, R5, -0xf0, R3 ;  /* 0xffffff10050d7824 */ /* 0x000fe200078e0203 */
[----:B------:R-:W-:-:S03]  /*0120*/  CS2R R4, SRZ ;  /* 0x0000000000047805 */ /* 0x000fc6000001ff00 */
[----:B--2---:R-:W-:-:S05]  /*0130*/  IMAD.WIDE R10, R13, 0x4, R10 ;  /* 0x000000040d0a7825 */ /* 0x004fca00078e020a */
[----:B------:R2:W3:Y:S01]  /*0140*/  @!P0 LDG.E.EL.64 R4, desc[UR4][R10.64] ;  /* 0x000000040a048981 */ /* 0x0004e2000c2e1b00 */
[----:B------:R-:W-:Y:S02]  /*0150*/  CS2R R6, SRZ ;  /* 0x0000000000067805 */ /* 0x000fe4000001ff00 */
[----:B------:R-:W-:Y:S01]  /*0160*/  CS2R R8, SRZ ;  /* 0x0000000000087805 */ /* 0x000fe2000001ff00 */
[----:B----4-:R-:W-:-:S04]  /*0170*/  IMAD.WIDE R14, R3, 0x4, R14 ;  /* 0x00000004030e7825 */ /* 0x010fc800078e020e */
[C---:B-----5:R-:W-:Y:S01]  /*0180*/  IMAD.WIDE R16, R13.reuse, 0x4, R16 ;  /* 0x000000040d107825 */ /* 0x060fe200078e0210 */
[----:B------:R-:W4:Y:S01]  /*0190*/  @!P0 LDG.E.64 R6, desc[UR4][R14.64] ;  /* 0x000000040e068981 */ /* 0x000f22000c1e1b00 */
[----:B--2---:R-:W-:Y:S02]  /*01a0*/  CS2R R10, SRZ ;  /* 0x00000000000a7805 */ /* 0x004fe4000001ff00 */
[C---:B0-----:R-:W-:Y:S01]  /*01b0*/  IMAD.WIDE R18, R13.reuse, 0x4, R18 ;  /* 0x000000040d127825 */ /* 0x041fe200078e0212 */
[----:B------:R0:W4:Y:S03]  /*01c0*/  @!P0 LDG.E.EL.64 R8, desc[UR4][R16.64] ;  /* 0x0000000410088981 */ /* 0x000126000c2e1b00 */
[----:B-1----:R-:W-:Y:S01]  /*01d0*/  IMAD.WIDE R20, R13, 0x4, R20 ;  /* 0x000000040d147825 */ /* 0x002fe200078e0214 */
[----:B------:R-:W-:-:S04]  /*01e0*/  CS2R R12, SRZ ;  /* 0x00000000000c7805 */ /* 0x000fc8000001ff00 */
[----:B------:R-:W2:Y:S04]  /*01f0*/  @!P0 LDG.E.EL.64 R10, desc[UR4][R20.64] ;  /* 0x00000004140a8981 */ /* 0x000ea8000c2e1b00 */
[----:B------:R-:W2:Y:S01]  /*0200*/  @!P0 LDG.E.EL.64 R12, desc[UR4][R18.64] ;  /* 0x00000004120c8981 */ /* 0x000ea2000c2e1b00 */
[----:B0-----:R-:W-:Y:S01]  /*0210*/  MOV R17, 0x3e800000 ;  /* 0x3e80000000117802 */ /* 0x001fe20000000f00 */
[----:B---3--:R-:W-:Y:S01]  /*0220*/  FADD R4, R4, 9.9999997473787516356e-06 ;  /* 0x3727c5ac04047421 */ /* 0x008fe20000000000 */
[----:B------:R-:W-:-:S03]  /*0230*/  FADD R5, R5, 9.9999997473787516356e-06 ;  /* 0x3727c5ac05057421 */ /* 0x000fc60000000000 */
[----:B------:R-:W0:Y:S08]  /*0240*/  MUFU.SQRT R0, R4 ;  /* 0x0000000400007308 */ /* 0x000e300000002000 */
[----:B------:R1:W3:Y:S01]  /*0250*/  MUFU.SQRT R2, R5 ;  /* 0x0000000500027308 */ /* 0x0002e20000002000 */
[C---:B0-----:R-:W-:Y:S02]  /*0260*/  FSETP.GT.AND P1, PT, R0.reuse, 8.50705917302346158658e+37, PT ;  /* 0x7e8000000000780b */ /* 0x041fe40003f24000 */
[----:B------:R-:W-:Y:S01]  /*0270*/  FSETP.GEU.AND P3, PT, R0, 1.175494350822287508e-38, PT ;  /* 0x008000000000780b */ /* 0x000fe20003f6e000 */
[----:B-1----:R-:W0:Y:S01]  /*0280*/  LDC.64 R4, c[0x0][0x238] ;  /* 0x00008e00ff047b82 */ /* 0x002e220000000a00 */
[----:B---3--:R-:W-:-:S02]  /*0290*/  FSETP.GT.AND P2, PT, R2, 8.50705917302346158658e+37, PT ;  /* 0x7e8000000200780b */ /* 0x008fc40003f44000 */
[----:B------:R-:W-:-:S07]  /*02a0*/  FSETP.GEU.AND P4, PT, R2, 1.175494350822287508e-38, PT ;  /* 0x008000000200780b */ /* 0x000fce0003f8e000 */
[----:B------:R-:W-:-:S04]  /*02b0*/  @P1 FMUL R0, R0, 0.25 ;  /* 0x3e80000000001820 */ /* 0x000fc80000400000 */
[----:B------:R-:W-:Y:S01]  /*02c0*/  @!P3 FMUL R0, R0, 16777216 ;  /* 0x4b8000000000b820 */ /* 0x000fe20000400000 */
[----:B------:R-:W-:-:S04]  /*02d0*/  @P2 FMUL R2, R2, 0.25 ;  /* 0x3e80000002022820 */ /* 0x000fc80000400000 */
[----:B------:R-:W-:Y:S01]  /*02e0*/  @!P4 FMUL R2, R2, 16777216 ;  /* 0x4b8000000202c820 */ /* 0x000fe20000400000 */
[----:B------:R-:W1:Y:S01]  /*02f0*/  MUFU.RCP R0, R0 ;  /* 0x0000000000007308 */ /* 0x000e620000001000 */
[----:B------:R-:W-:-:S07]  /*0300*/  FSEL R15, R17, 1, P1 ;  /* 0x3f800000110f7808 */ /* 0x000fce0000800000 */
[----:B------:R-:W3:Y:S01]  /*0310*/  MUFU.RCP R2, R2 ;  /* 0x0000000200027308 */ /* 0x000ee20000001000 */
[----:B------:R-:W-:Y:S01]  /*0320*/  FSEL R17, R17, 1, P2 ;  /* 0x3f80000011117808 */ /* 0x000fe20001000000 */
[----:B------:R-:W-:-:S04]  /*0330*/  @!P3 FMUL R15, R15, 16777216 ;  /* 0x4b8000000f0fb820 */ /* 0x000fc80000400000 */
[----:B------:R-:W-:Y:S01]  /*0340*/  @!P4 FMUL R17, R17, 16777216 ;  /* 0x4b8000001111c820 */ /* 0x000fe20000400000 */
[----:B-1----:R-:W-:Y:S01]  /*0350*/  FMUL R15, R0, R15 ;  /* 0x0000000f000f7220 */ /* 0x002fe20000400000 */
[----:B----4-:R-:W-:Y:S01]  /*0360*/  FADD R7, -R9, R7 ;  /* 0x0000000709077221 */ /* 0x010fe20000000100 */
[----:B------:R-:W-:Y:S01]  /*0370*/  FADD R6, -R8, R6 ;  /* 0x0000000608067221 */ /* 0x000fe20000000100 */
[----:B---3--:R-:W-:-:S03]  /*0380*/  FMUL R0, R2, R17 ;  /* 0x0000001102007220 */ /* 0x008fc60000400000 */
[----:B------:R-:W-:Y:S01]  /*0390*/  FMUL R15, R6, R15 ;  /* 0x0000000f060f7220 */ /* 0x000fe20000400000 */
[----:B------:R-:W-:-:S03]  /*03a0*/  FMUL R0, R7, R0 ;  /* 0x0000000007007220 */ /* 0x000fc60000400000 */
[----:B--2---:R-:W-:Y:S01]  /*03b0*/  FFMA R10, R15, R12, R10 ;  /* 0x0000000c0f0a7223 */ /* 0x004fe2000000000a */
[----:B------:R-:W-:-:S04]  /*03c0*/  FFMA R0, R0, R13, R11 ;  /* 0x0000000d00007223 */ /* 0x000fc8000000000b */
[----:B------:R-:W-:Y:S02]  /*03d0*/  FSETP.GEU.AND P1, PT, R10, RZ, PT ;  /* 0x000000ff0a00720b */ /* 0x000fe40003f2e000 */
[----:B------:R-:W-:Y:S01]  /*03e0*/  FSETP.GEU.AND P2, PT, R0, RZ, PT ;  /* 0x000000ff0000720b */ /* 0x000fe20003f4e000 */
[----:B0-----:R-:W-:Y:S01]  /*03f0*/  IMAD.WIDE R4, R3, 0x4, R4 ;  /* 0x0000000403047825 */ /* 0x001fe200078e0204 */
[----:B------:R-:W-:Y:S02]  /*0400*/  FSEL R10, R10, RZ, P1 ;  /* 0x000000ff0a0a7208 */ /* 0x000fe40000800000 */
[----:B------:R-:W-:Y:S01]  /*0410*/  FSEL R11, R0, RZ, P2 ;  /* 0x000000ff000b7208 */ /* 0x000fe20001000000 */
[----:B------:R-:W-:Y:S08]  /*0420*/  @P0 EXIT ;  /* 0x000000000000094d */ /* 0x000ff00003800000 */
[----:B------:R-:W-:Y:S01]  /*0430*/  STG.E.64 desc[UR4][R4.64], R10 ;  /* 0x0000000a04007986 */ /* 0x000fe2000c101b04 */
[----:B------:R-:W-:Y:S05]  /*0440*/  EXIT ;  /* 0x000000000000794d */ /* 0x000fea0003800000 */
.L_x_0:
[----:B------:R-:W-:-:S00]  /*0450*/  BRA `(.L_x_0) ;  /* 0xfffffffc00fc7947 */ /* 0x000fc0000383ffff */
[----:B------:R-:W-:-:S00]  /*0460*/  NOP ;  /* 0x0000000000007918 */ /* 0x000fc00000000000 */
        /* <DEDUP_REMOVED lines=9> */
.L_x_1:


//--------------------- .nv.global.init           --------------------------
	.section	.nv.global.init,"aw",@progbits
.nv.global.init:
	.type		_$_str,@object
	.size		_$_str,(_$_str_$_2 - _$_str)
_$_str:
        /*0000*/ 	.byte	0x5f, 0x5f, 0x43, 0x55, 0x44, 0x41, 0x5f, 0x46, 0x54, 0x5a, 0x00
	.type		_$_str_$_2,@object
	.size		_$_str_$_2,(.L_1 - _$_str_$_2)
_$_str_$_2:
        /*000b*/ 	.byte	0x5f, 0x5f, 0x43, 0x55, 0x44, 0x41, 0x5f, 0x50, 0x52, 0x45, 0x43, 0x5f, 0x53, 0x51, 0x52, 0x54
        /*001b*/ 	.byte	0x00
.L_1:


//--------------------- .nv.constant0.triton_poi_fused__native_batch_norm_legit_no_training_relu_18 --------------------------
	.section	.nv.constant0.triton_poi_fused__native_batch_norm_legit_no_training_relu_18,"a",@progbits
	.sectionflags	@""
	.align	4
.nv.constant0.triton_poi_fused__native_batch_norm_legit_no_training_relu_18:
	.zero		580
